//
// Generated by NVIDIA NVVM Compiler
//
// Compiler Build ID: CL-36424714
// Cuda compilation tools, release 13.0, V13.0.88
// Based on NVVM 20.0.0
//

.version 9.0
.target sm_100
.address_size 64

	// .globl	_Z13Simple_MatMulPfS_S_iii

.visible .entry _Z13Simple_MatMulPfS_S_iii(
	.param .u64 .ptr .align 1 _Z13Simple_MatMulPfS_S_iii_param_0,
	.param .u64 .ptr .align 1 _Z13Simple_MatMulPfS_S_iii_param_1,
	.param .u64 .ptr .align 1 _Z13Simple_MatMulPfS_S_iii_param_2,
	.param .u32 _Z13Simple_MatMulPfS_S_iii_param_3,
	.param .u32 _Z13Simple_MatMulPfS_S_iii_param_4,
	.param .u32 _Z13Simple_MatMulPfS_S_iii_param_5
)
{
	.reg .pred 	%p<13>;
	.reg .b32 	%r<46>;
	.reg .b32 	%f<83>;
	.reg .b64 	%rd<40>;

	ld.param.u64 	%rd5, [_Z13Simple_MatMulPfS_S_iii_param_0];
	ld.param.u64 	%rd6, [_Z13Simple_MatMulPfS_S_iii_param_1];
	ld.param.u64 	%rd4, [_Z13Simple_MatMulPfS_S_iii_param_2];
	ld.param.u32 	%r22, [_Z13Simple_MatMulPfS_S_iii_param_3];
	ld.param.u32 	%r23, [_Z13Simple_MatMulPfS_S_iii_param_4];
	ld.param.u32 	%r21, [_Z13Simple_MatMulPfS_S_iii_param_5];
	cvta.to.global.u64 	%rd1, %rd6;
	cvta.to.global.u64 	%rd2, %rd5;
	mov.u32 	%r24, %tid.x;
	mov.u32 	%r25, %ntid.x;
	mov.u32 	%r26, %ctaid.x;
	mad.lo.s32 	%r1, %r25, %r26, %r24;
	mov.u32 	%r27, %tid.y;
	mov.u32 	%r28, %ntid.y;
	mov.u32 	%r29, %ctaid.y;
	mad.lo.s32 	%r30, %r28, %r29, %r27;
	setp.ge.s32 	%p1, %r1, %r22;
	setp.ge.s32 	%p2, %r30, %r23;
	or.pred  	%p3, %p1, %p2;
	@%p3 bra 	$L__BB0_14;
	setp.lt.s32 	%p4, %r21, 1;
	mov.f32 	%f82, 0f00000000;
	@%p4 bra 	$L__BB0_13;
	mul.lo.s32 	%r3, %r21, %r1;
	and.b32  	%r4, %r21, 7;
	setp.lt.u32 	%p5, %r21, 8;
	mov.f32 	%f82, 0f00000000;
	mov.b32 	%r44, 0;
	@%p5 bra 	$L__BB0_5;
	and.b32  	%r44, %r21, 2147483640;
	neg.s32 	%r42, %r44;
	shl.b32 	%r7, %r23, 3;
	add.s64 	%rd3, %rd2, 16;
	mov.f32 	%f82, 0f00000000;
	mul.wide.s32 	%rd11, %r23, 4;
	mov.u32 	%r40, %r3;
	mov.u32 	%r41, %r30;
$L__BB0_4:
	.pragma "nounroll";
	mul.wide.s32 	%rd7, %r40, 4;
	add.s64 	%rd8, %rd3, %rd7;
	ld.global.f32 	%f17, [%rd8+-16];
	mul.wide.s32 	%rd9, %r41, 4;
	add.s64 	%rd10, %rd1, %rd9;
	ld.global.f32 	%f18, [%rd10];
	mul.rn.f32 	%f19, %f17, %f18;
	add.f32 	%f20, %f82, %f19;
	ld.global.f32 	%f21, [%rd8+-12];
	add.s64 	%rd12, %rd10, %rd11;
	ld.global.f32 	%f22, [%rd12];
	mul.rn.f32 	%f23, %f21, %f22;
	add.f32 	%f24, %f20, %f23;
	ld.global.f32 	%f25, [%rd8+-8];
	add.s64 	%rd13, %rd12, %rd11;
	ld.global.f32 	%f26, [%rd13];
	mul.rn.f32 	%f27, %f25, %f26;
	add.f32 	%f28, %f24, %f27;
	ld.global.f32 	%f29, [%rd8+-4];
	add.s64 	%rd14, %rd13, %rd11;
	ld.global.f32 	%f30, [%rd14];
	mul.rn.f32 	%f31, %f29, %f30;
	add.f32 	%f32, %f28, %f31;
	ld.global.f32 	%f33, [%rd8];
	add.s64 	%rd15, %rd14, %rd11;
	ld.global.f32 	%f34, [%rd15];
	mul.rn.f32 	%f35, %f33, %f34;
	add.f32 	%f36, %f32, %f35;
	ld.global.f32 	%f37, [%rd8+4];
	add.s64 	%rd16, %rd15, %rd11;
	ld.global.f32 	%f38, [%rd16];
	mul.rn.f32 	%f39, %f37, %f38;
	add.f32 	%f40, %f36, %f39;
	ld.global.f32 	%f41, [%rd8+8];
	add.s64 	%rd17, %rd16, %rd11;
	ld.global.f32 	%f42, [%rd17];
	mul.rn.f32 	%f43, %f41, %f42;
	add.f32 	%f44, %f40, %f43;
	ld.global.f32 	%f45, [%rd8+12];
	add.s64 	%rd18, %rd17, %rd11;
	ld.global.f32 	%f46, [%rd18];
	mul.rn.f32 	%f47, %f45, %f46;
	add.f32 	%f82, %f44, %f47;
	add.s32 	%r42, %r42, 8;
	add.s32 	%r41, %r41, %r7;
	add.s32 	%r40, %r40, 8;
	setp.ne.s32 	%p6, %r42, 0;
	@%p6 bra 	$L__BB0_4;
$L__BB0_5:
	setp.eq.s32 	%p7, %r4, 0;
	@%p7 bra 	$L__BB0_13;
	and.b32  	%r15, %r21, 3;
	setp.lt.u32 	%p8, %r4, 4;
	@%p8 bra 	$L__BB0_8;
	add.s32 	%r32, %r44, %r3;
	mul.wide.s32 	%rd19, %r32, 4;
	add.s64 	%rd20, %rd2, %rd19;
	ld.global.f32 	%f49, [%rd20];
	mad.lo.s32 	%r33, %r44, %r23, %r30;
	mul.wide.s32 	%rd21, %r33, 4;
	add.s64 	%rd22, %rd1, %rd21;
	ld.global.f32 	%f50, [%rd22];
	mul.rn.f32 	%f51, %f49, %f50;
	add.f32 	%f52, %f82, %f51;
	ld.global.f32 	%f53, [%rd20+4];
	mul.wide.s32 	%rd23, %r23, 4;
	add.s64 	%rd24, %rd22, %rd23;
	ld.global.f32 	%f54, [%rd24];
	mul.rn.f32 	%f55, %f53, %f54;
	add.f32 	%f56, %f52, %f55;
	ld.global.f32 	%f57, [%rd20+8];
	add.s64 	%rd25, %rd24, %rd23;
	ld.global.f32 	%f58, [%rd25];
	mul.rn.f32 	%f59, %f57, %f58;
	add.f32 	%f60, %f56, %f59;
	ld.global.f32 	%f61, [%rd20+12];
	add.s64 	%rd26, %rd25, %rd23;
	ld.global.f32 	%f62, [%rd26];
	mul.rn.f32 	%f63, %f61, %f62;
	add.f32 	%f82, %f60, %f63;
	add.s32 	%r44, %r44, 4;
$L__BB0_8:
	setp.eq.s32 	%p9, %r15, 0;
	@%p9 bra 	$L__BB0_13;
	setp.eq.s32 	%p10, %r15, 1;
	@%p10 bra 	$L__BB0_11;
	add.s32 	%r34, %r44, %r3;
	mul.wide.s32 	%rd27, %r34, 4;
	add.s64 	%rd28, %rd2, %rd27;
	ld.global.f32 	%f65, [%rd28];
	mad.lo.s32 	%r35, %r44, %r23, %r30;
	mul.wide.s32 	%rd29, %r35, 4;
	add.s64 	%rd30, %rd1, %rd29;
	ld.global.f32 	%f66, [%rd30];
	mul.rn.f32 	%f67, %f65, %f66;
	add.f32 	%f68, %f82, %f67;
	ld.global.f32 	%f69, [%rd28+4];
	mul.wide.s32 	%rd31, %r23, 4;
	add.s64 	%rd32, %rd30, %rd31;
	ld.global.f32 	%f70, [%rd32];
	mul.rn.f32 	%f71, %f69, %f70;
	add.f32 	%f82, %f68, %f71;
	add.s32 	%r44, %r44, 2;
$L__BB0_11:
	and.b32  	%r36, %r21, 1;
	setp.eq.b32 	%p11, %r36, 1;
	not.pred 	%p12, %p11;
	@%p12 bra 	$L__BB0_13;
	add.s32 	%r37, %r44, %r3;
	mul.wide.s32 	%rd33, %r37, 4;
	add.s64 	%rd34, %rd2, %rd33;
	ld.global.f32 	%f72, [%rd34];
	mad.lo.s32 	%r38, %r44, %r23, %r30;
	mul.wide.s32 	%rd35, %r38, 4;
	add.s64 	%rd36, %rd1, %rd35;
	ld.global.f32 	%f73, [%rd36];
	mul.rn.f32 	%f74, %f72, %f73;
	add.f32 	%f82, %f82, %f74;
$L__BB0_13:
	mad.lo.s32 	%r39, %r23, %r1, %r30;
	cvta.to.global.u64 	%rd37, %rd4;
	mul.wide.s32 	%rd38, %r39, 4;
	add.s64 	%rd39, %rd37, %rd38;
	st.global.f32 	[%rd39], %f82;
$L__BB0_14:
	ret;

}


// ===== COMPILED SASS (sm_100) =====

	.target	sm_100

	.elftype	@"ET_EXEC"


//--------------------- .note.nv.tkinfo           --------------------------
	.section	.note.nv.tkinfo,"",@"SHT_NOTE"
	.sectionflags	@"SHF_NOTE_NV_TKINFO"
	.tkinfo
        /*0018*/ 	.word	0x00000002
        /*0030*/ 	.string	""
        /*0030*/ 	.string	"ptxas"
        /*0030*/ 	.string	"Cuda compilation tools, release 13.0, V13.0.88"
        /*0030*/ 	.string	"Build cuda_13.0.r13.0/compiler.36424714_0"
        /*0030*/ 	.string	"-arch sm_100 -m 64 "



//--------------------- .note.nv.cuinfo           --------------------------
	.section	.note.nv.cuinfo,"",@"SHT_NOTE"
	.sectionflags	@"SHF_NOTE_NV_CUINFO"
        /*0018*/ 	.short	0x0002
        /*001a*/ 	.short	0x0064
        /*001c*/ 	.short	0x0082
	.zero		2


//--------------------- .nv.info                  --------------------------
	.section	.nv.info,"",@"SHT_CUDA_INFO"
	.align	4


	//----- nvinfo : EIATTR_REGCOUNT
	.align		4
        /*0000*/ 	.byte	0x04, 0x2f
        /*0002*/ 	.short	(.L_1 - .L_0)
	.align		4
.L_0:
        /*0004*/ 	.word	index@(_Z13Simple_MatMulPfS_S_iii)
        /*0008*/ 	.word	0x00000020


	//----- nvinfo : EIATTR_FRAME_SIZE
	.align		4
.L_1:
        /*000c*/ 	.byte	0x04, 0x11
        /*000e*/ 	.short	(.L_3 - .L_2)
	.align		4
.L_2:
        /*0010*/ 	.word	index@(_Z13Simple_MatMulPfS_S_iii)
        /*0014*/ 	.word	0x00000000


	//----- nvinfo : EIATTR_MIN_STACK_SIZE
	.align		4
.L_3:
        /*0018*/ 	.byte	0x04, 0x12
        /*001a*/ 	.short	(.L_5 - .L_4)
	.align		4
.L_4:
        /*001c*/ 	.word	index@(_Z13Simple_MatMulPfS_S_iii)
        /*0020*/ 	.word	0x00000000
.L_5:


//--------------------- .nv.compat                --------------------------
	.section	.nv.compat,"",@"SHT_CUDA_COMPAT_INFO"
	.align	4
        /*0000*/ 	.byte	0x02, 0x09, 0x00, 0x00, 0x02, 0x02, 0x01, 0x00, 0x02, 0x05, 0x05, 0x00, 0x03, 0x07, 0x01, 0x01
        /*0010*/ 	.byte	0x02, 0x03, 0x00, 0x00, 0x02, 0x06, 0x01, 0x00, 0x04, 0x0b, 0x08, 0x00, 0x09, 0x00, 0x00, 0x00
        /*0020*/ 	.byte	0x00, 0x00, 0x00, 0x00


//--------------------- .nv.info._Z13Simple_MatMulPfS_S_iii --------------------------
	.section	.nv.info._Z13Simple_MatMulPfS_S_iii,"",@"SHT_CUDA_INFO"
	.sectionflags	@""
	.align	4


	//----- nvinfo : EIATTR_CUDA_API_VERSION
	.align		4
        /*0000*/ 	.byte	0x04, 0x37
        /*0002*/ 	.short	(.L_7 - .L_6)
.L_6:
        /*0004*/ 	.word	0x00000082


	//----- nvinfo : EIATTR_KPARAM_INFO
	.align		4
.L_7:
        /*0008*/ 	.byte	0x04, 0x17
        /*000a*/ 	.short	(.L_9 - .L_8)
.L_8:
        /*000c*/ 	.word	0x00000000
        /*0010*/ 	.short	0x0005
        /*0012*/ 	.short	0x0020
        /*0014*/ 	.byte	0x00, 0xf0, 0x11, 0x00


	//----- nvinfo : EIATTR_KPARAM_INFO
	.align		4
.L_9:
        /*0018*/ 	.byte	0x04, 0x17
        /*001a*/ 	.short	(.L_11 - .L_10)
.L_10:
        /*001c*/ 	.word	0x00000000
        /*0020*/ 	.short	0x0004
        /*0022*/ 	.short	0x001c
        /*0024*/ 	.byte	0x00, 0xf0, 0x11, 0x00


	//----- nvinfo : EIATTR_KPARAM_INFO
	.align		4
.L_11:
        /*0028*/ 	.byte	0x04, 0x17
        /*002a*/ 	.short	(.L_13 - .L_12)
.L_12:
        /*002c*/ 	.word	0x00000000
        /*0030*/ 	.short	0x0003
        /*0032*/ 	.short	0x0018
        /*0034*/ 	.byte	0x00, 0xf0, 0x11, 0x00


	//----- nvinfo : EIATTR_KPARAM_INFO
	.align		4
.L_13:
        /*0038*/ 	.byte	0x04, 0x17
        /*003a*/ 	.short	(.L_15 - .L_14)
.L_14:
        /*003c*/ 	.word	0x00000000
        /*0040*/ 	.short	0x0002
        /*0042*/ 	.short	0x0010
        /*0044*/ 	.byte	0x00, 0xf5, 0x21, 0x00


	//----- nvinfo : EIATTR_KPARAM_INFO
	.align		4
.L_15:
        /*0048*/ 	.byte	0x04, 0x17
        /*004a*/ 	.short	(.L_17 - .L_16)
.L_16:
        /*004c*/ 	.word	0x00000000
        /*0050*/ 	.short	0x0001
        /*0052*/ 	.short	0x0008
        /*0054*/ 	.byte	0x00, 0xf5, 0x21, 0x00


	//----- nvinfo : EIATTR_KPARAM_INFO
	.align		4
.L_17:
        /*0058*/ 	.byte	0x04, 0x17
        /*005a*/ 	.short	(.L_19 - .L_18)
.L_18:
        /*005c*/ 	.word	0x00000000
        /*0060*/ 	.short	0x0000
        /*0062*/ 	.short	0x0000
        /*0064*/ 	.byte	0x00, 0xf5, 0x21, 0x00


	//----- nvinfo : EIATTR_SPARSE_MMA_MASK
	.align		4
.L_19:
        /*0068*/ 	.byte	0x03, 0x50
        /*006a*/ 	.short	0x0000


	//----- nvinfo : EIATTR_MAXREG_COUNT
	.align		4
        /*006c*/ 	.byte	0x03, 0x1b
        /*006e*/ 	.short	0x00ff


	//----- nvinfo : EIATTR_MERCURY_ISA_VERSION
	.align		4
        /*0070*/ 	.byte	0x03, 0x5f
        /*0072*/ 	.short	0x0101


	//----- nvinfo : EIATTR_VRC_CTA_INIT_COUNT
	.align		4
        /*0074*/ 	.byte	0x02, 0x4a
	.zero		1
	.zero		1


	//----- nvinfo : EIATTR_EXIT_INSTR_OFFSETS
	.align		4
        /*0078*/ 	.byte	0x04, 0x1c
        /*007a*/ 	.short	(.L_21 - .L_20)


	//   ....[0]....
.L_20:
        /*007c*/ 	.word	0x000000c0


	//   ....[1]....
        /*0080*/ 	.word	0x00000930


	//----- nvinfo : EIATTR_CBANK_PARAM_SIZE
	.align		4
.L_21:
        /*0084*/ 	.byte	0x03, 0x19
        /*0086*/ 	.short	0x0024


	//----- nvinfo : EIATTR_PARAM_CBANK
	.align		4
        /*0088*/ 	.byte	0x04, 0x0a
        /*008a*/ 	.short	(.L_23 - .L_22)
	.align		4
.L_22:
        /*008c*/ 	.word	index@(.nv.constant0._Z13Simple_MatMulPfS_S_iii)
        /*0090*/ 	.short	0x0380
        /*0092*/ 	.short	0x0024


	//----- nvinfo : EIATTR_SW_WAR
	.align		4
.L_23:
        /*0094*/ 	.byte	0x04, 0x36
        /*0096*/ 	.short	(.L_25 - .L_24)
.L_24:
        /*0098*/ 	.word	0x00000008
.L_25:


//--------------------- .nv.callgraph             --------------------------
	.section	.nv.callgraph,"",@"SHT_CUDA_CALLGRAPH"
	.align	4
	.sectionentsize	8
	.align		4
        /*0000*/ 	.word	0x00000000
	.align		4
        /*0004*/ 	.word	0xffffffff
	.align		4
        /*0008*/ 	.word	0x00000000
	.align		4
        /*000c*/ 	.word	0xfffffffe
	.align		4
        /*0010*/ 	.word	0x00000000
	.align		4
        /*0014*/ 	.word	0xfffffffd
	.align		4
        /*0018*/ 	.word	0x00000000
	.align		4
        /*001c*/ 	.word	0xfffffffc


//--------------------- .text._Z13Simple_MatMulPfS_S_iii --------------------------
	.section	.text._Z13Simple_MatMulPfS_S_iii,"ax",@progbits
	.align	128
        .global         _Z13Simple_MatMulPfS_S_iii
        .type           _Z13Simple_MatMulPfS_S_iii,@function
        .size           _Z13Simple_MatMulPfS_S_iii,(.L_x_5 - _Z13Simple_MatMulPfS_S_iii)
        .other          _Z13Simple_MatMulPfS_S_iii,@"STO_CUDA_ENTRY STV_DEFAULT"
_Z13Simple_MatMulPfS_S_iii:
.text._Z13Simple_MatMulPfS_S_iii:
[----:B------:R-:W-:Y:S01]  /*0000*/  LDC R1, c[0x0][0x37c] ;  /* 0x0000df00ff017b82 */ /* 0x000fe20000000800 */
[----:B------:R-:W0:Y:S01]  /*0010*/  S2R R14, SR_TID.Y ;  /* 0x00000000000e7919 */ /* 0x000e220000002200 */
[----:B------:R-:W1:Y:S06]  /*0020*/  LDCU UR4, c[0x0][0x360] ;  /* 0x00006c00ff0477ac */ /* 0x000e6c0008000800 */
[----:B------:R-:W2:Y:S01]  /*0030*/  LDC.64 R2, c[0x0][0x398] ;  /* 0x0000e600ff027b82 */ /* 0x000ea20000000a00 */
[----:B------:R-:W0:Y:S01]  /*0040*/  S2R R7, SR_CTAID.Y ;  /* 0x0000000000077919 */ /* 0x000e220000002600 */
[----:B------:R-:W0:Y:S01]  /*0050*/  LDCU UR5, c[0x0][0x364] ;  /* 0x00006c80ff0577ac */ /* 0x000e220008000800 */
[----:B------:R-:W1:Y:S01]  /*0060*/  S2R R0, SR_TID.X ;  /* 0x0000000000007919 */ /* 0x000e620000002100 */
[----:B------:R-:W1:Y:S01]  /*0070*/  S2R R5, SR_CTAID.X ;  /* 0x0000000000057919 */ /* 0x000e620000002500 */
[----:B0-----:R-:W-:-:S05]  /*0080*/  IMAD R14, R7, UR5, R14 ;  /* 0x00000005070e7c24 */ /* 0x001fca000f8e020e */
[----:B--2---:R-:W-:Y:S01]  /*0090*/  ISETP.GE.AND P0, PT, R14, R3, PT ;  /* 0x000000030e00720c */ /* 0x004fe20003f06270 */
[----:B-1----:R-:W-:-:S05]  /*00a0*/  IMAD R0, R5, UR4, R0 ;  /* 0x0000000405007c24 */ /* 0x002fca000f8e0200 */
[----:B------:R-:W-:-:S13]  /*00b0*/  ISETP.GE.OR P0, PT, R0, R2, P0 ;  /* 0x000000020000720c */ /* 0x000fda0000706670 */
[----:B------:R-:W-:Y:S05]  /*00c0*/  @P0 EXIT ;  /* 0x000000000000094d */ /* 0x000fea0003800000 */
[----:B------:R-:W0:Y:S01]  /*00d0*/  LDC R15, c[0x0][0x3a0] ;  /* 0x0000e800ff0f7b82 */ /* 0x000e220000000800 */
[----:B------:R-:W1:Y:S01]  /*00e0*/  LDCU.64 UR6, c[0x0][0x358] ;  /* 0x00006b00ff0677ac */ /* 0x000e620008000a00 */
[----:B------:R-:W-:Y:S01]  /*00f0*/  HFMA2 R20, -RZ, RZ, 0, 0 ;  /* 0x00000000ff147431 */ /* 0x000fe200000001ff */
[----:B0-----:R-:W-:-:S13]  /*0100*/  ISETP.GE.AND P0, PT, R15, 0x1, PT ;  /* 0x000000010f00780c */ /* 0x001fda0003f06270 */
[----:B-1----:R-:W-:Y:S05]  /*0110*/  @!P0 BRA `(.L_x_0) ;  /* 0x0000000400f48947 */ /* 0x002fea0003800000 */
[C---:B------:R-:W-:Y:S01]  /*0120*/  ISETP.GE.U32.AND P1, PT, R15.reuse, 0x8, PT ;  /* 0x000000080f00780c */ /* 0x040fe20003f26070 */
[----:B------:R-:W-:Y:S01]  /*0130*/  IMAD R18, R0, R15, RZ ;  /* 0x0000000f00127224 */ /* 0x000fe200078e02ff */
[----:B------:R-:W-:Y:S02]  /*0140*/  LOP3.LUT R25, R15, 0x7, RZ, 0xc0, !PT ;  /* 0x000000070f197812 */ /* 0x000fe400078ec0ff */
[----:B------:R-:W-:Y:S02]  /*0150*/  MOV R20, RZ ;  /* 0x000000ff00147202 */ /* 0x000fe40000000f00 */
[----:B------:R-:W-:Y:S02]  /*0160*/  ISETP.NE.AND P0, PT, R25, RZ, PT ;  /* 0x000000ff1900720c */ /* 0x000fe40003f05270 */
[----:B------:R-:W-:-:S05]  /*0170*/  MOV R19, RZ ;  /* 0x000000ff00137202 */ /* 0x000fca0000000f00 */
[----:B------:R-:W-:Y:S06]  /*0180*/  @!P1 BRA `(.L_x_1) ;  /* 0x0000000000e49947 */ /* 0x000fec0003800000 */
[----:B------:R-:W0:Y:S01]  /*0190*/  LDCU.64 UR4, c[0x0][0x380] ;  /* 0x00007000ff0477ac */ /* 0x000e220008000a00 */
[----:B------:R-:W-:Y:S02]  /*01a0*/  LOP3.LUT R19, R15, 0x7ffffff8, RZ, 0xc0, !PT ;  /* 0x7ffffff80f137812 */ /* 0x000fe400078ec0ff */
[----:B------:R-:W-:Y:S02]  /*01b0*/  MOV R20, RZ ;  /* 0x000000ff00147202 */ /* 0x000fe40000000f00 */
[----:B------:R-:W-:Y:S02]  /*01c0*/  MOV R2, R18 ;  /* 0x0000001200027202 */ /* 0x000fe40000000f00 */
[----:B------:R-:W-:Y:S02]  /*01d0*/  MOV R22, R14 ;  /* 0x0000000e00167202 */ /* 0x000fe40000000f00 */
[----:B------:R-:W-:Y:S01]  /*01e0*/  IADD3 R21, PT, PT, -R19, RZ, RZ ;  /* 0x000000ff13157210 */ /* 0x000fe20007ffe1ff */
[----:B0-----:R-:W-:-:S04]  /*01f0*/  UIADD3 UR4, UP0, UPT, UR4, 0x10, URZ ;  /* 0x0000001004047890 */ /* 0x001fc8000ff1e0ff */
[----:B------:R-:W-:-:S12]  /*0200*/  UIADD3.X UR5, UPT, UPT, URZ, UR5, URZ, UP0, !UPT ;  /* 0x00000005ff057290 */ /* 0x000fd800087fe4ff */
.L_x_2:
[----:B------:R-:W0:Y:S01]  /*0210*/  LDC.64 R12, c[0x0][0x388] ;  /* 0x0000e200ff0c7b82 */ /* 0x000e220000000a00 */
[----:B------:R-:W-:Y:S02]  /*0220*/  MOV R4, UR4 ;  /* 0x0000000400047c02 */ /* 0x000fe40008000f00 */
[----:B------:R-:W-:-:S03]  /*0230*/  MOV R5, UR5 ;  /* 0x0000000500057c02 */ /* 0x000fc60008000f00 */
[----:B------:R-:W-:-:S05]  /*0240*/  IMAD.WIDE R4, R2, 0x4, R4 ;  /* 0x0000000402047825 */ /* 0x000fca00078e0204 */
[----:B------:R-:W2:Y:S04]  /*0250*/  LDG.E R27, desc[UR6][R4.64+-0x10] ;  /* 0xfffff006041b7981 */ /* 0x000ea8000c1e1900 */
[----:B------:R-:W3:Y:S04]  /*0260*/  LDG.E R23, desc[UR6][R4.64+-0xc] ;  /* 0xfffff40604177981 */ /* 0x000ee8000c1e1900 */
[----:B------:R-:W4:Y:S01]  /*0270*/  LDG.E R28, desc[UR6][R4.64+-0x8] ;  /* 0xfffff806041c7981 */ /* 0x000f22000c1e1900 */
[----:B0-----:R-:W-:-:S05]  /*0280*/  IMAD.WIDE R12, R22, 0x4, R12 ;  /* 0x00000004160c7825 */ /* 0x001fca00078e020c */
[----:B------:R0:W2:Y:S01]  /*0290*/  LDG.E R26, desc[UR6][R12.64] ;  /* 0x000000060c1a7981 */ /* 0x0000a2000c1e1900 */
[----:B------:R-:W-:-:S05]  /*02a0*/  IMAD.WIDE R16, R3, 0x4, R12 ;  /* 0x0000000403107825 */ /* 0x000fca00078e020c */
[----:B------:R1:W3:Y:S01]  /*02b0*/  LDG.E R24, desc[UR6][R16.64] ;  /* 0x0000000610187981 */ /* 0x0002e2000c1e1900 */
[----:B------:R-:W-:-:S04]  /*02c0*/  IMAD.WIDE R10, R3, 0x4, R16 ;  /* 0x00000004030a7825 */ /* 0x000fc800078e0210 */
[C---:B------:R-:W-:Y:S02]  /*02d0*/  IMAD.WIDE R6, R3.reuse, 0x4, R10 ;  /* 0x0000000403067825 */ /* 0x040fe400078e020a */
[----:B------:R-:W4:Y:S02]  /*02e0*/  LDG.E R11, desc[UR6][R10.64] ;  /* 0x000000060a0b7981 */ /* 0x000f24000c1e1900 */
[C---:B------:R-:W-:Y:S02]  /*02f0*/  IMAD.WIDE R8, R3.reuse, 0x4, R6 ;  /* 0x0000000403087825 */ /* 0x040fe400078e0206 */
[----:B------:R2:W5:Y:S02]  /*0300*/  LDG.E R29, desc[UR6][R6.64] ;  /* 0x00000006061d7981 */ /* 0x000564000c1e1900 */
[C---:B0-----:R-:W-:Y:S02]  /*0310*/  IMAD.WIDE R12, R3.reuse, 0x4, R8 ;  /* 0x00000004030c7825 */ /* 0x041fe400078e0208 */
[----:B------:R-:W5:Y:S04]  /*0320*/  LDG.E R10, desc[UR6][R4.64+-0x4] ;  /* 0xfffffc06040a7981 */ /* 0x000f68000c1e1900 */
[----:B------:R-:W5:Y:S01]  /*0330*/  LDG.E R8, desc[UR6][R8.64] ;  /* 0x0000000608087981 */ /* 0x000f62000c1e1900 */
[----:B-1----:R-:W-:-:S03]  /*0340*/  IMAD.WIDE R16, R3, 0x4, R12 ;  /* 0x0000000403107825 */ /* 0x002fc600078e020c */
[----:B------:R-:W5:Y:S01]  /*0350*/  LDG.E R9, desc[UR6][R4.64+0x4] ;  /* 0x0000040604097981 */ /* 0x000f62000c1e1900 */
[----:B--2---:R-:W-:-:S03]  /*0360*/  FMUL R7, R27, R26 ;  /* 0x0000001a1b077220 */ /* 0x004fc60000400000 */
[----:B------:R-:W2:Y:S04]  /*0370*/  LDG.E R27, desc[UR6][R4.64] ;  /* 0x00000006041b7981 */ /* 0x000ea8000c1e1900 */
[----:B------:R0:W2:Y:S02]  /*0380*/  LDG.E R26, desc[UR6][R12.64] ;  /* 0x000000060c1a7981 */ /* 0x0000a4000c1e1900 */
[----:B0-----:R-:W-:Y:S01]  /*0390*/  FADD R12, R7, R20 ;  /* 0x00000014070c7221 */ /* 0x001fe20000000000 */
[----:B------:R-:W-:-:S04]  /*03a0*/  IMAD.WIDE R6, R3, 0x4, R16 ;  /* 0x0000000403067825 */ /* 0x000fc800078e0210 */
[----:B---3--:R-:W-:Y:S01]  /*03b0*/  FMUL R13, R23, R24 ;  /* 0x00000018170d7220 */ /* 0x008fe20000400000 */
[----:B------:R-:W3:Y:S04]  /*03c0*/  LDG.E R20, desc[UR6][R16.64] ;  /* 0x0000000610147981 */ /* 0x000ee8000c1e1900 */
[----:B------:R-:W3:Y:S04]  /*03d0*/  LDG.E R23, desc[UR6][R4.64+0x8] ;  /* 0x0000080604177981 */ /* 0x000ee8000c1e1900 */
[----:B------:R-:W3:Y:S04]  /*03e0*/  LDG.E R24, desc[UR6][R4.64+0xc] ;  /* 0x00000c0604187981 */ /* 0x000ee8000c1e1900 */
[----:B------:R-:W3:Y:S01]  /*03f0*/  LDG.E R7, desc[UR6][R6.64] ;  /* 0x0000000606077981 */ /* 0x000ee2000c1e1900 */
[----:B------:R-:W-:Y:S01]  /*0400*/  FADD R12, R12, R13 ;  /* 0x0000000d0c0c7221 */ /* 0x000fe20000000000 */
[----:B----4-:R-:W-:Y:S01]  /*0410*/  FMUL R11, R28, R11 ;  /* 0x0000000b1c0b7220 */ /* 0x010fe20000400000 */
[----:B-----5:R-:W-:Y:S01]  /*0420*/  FMUL R10, R10, R29 ;  /* 0x0000001d0a0a7220 */ /* 0x020fe20000400000 */
[----:B------:R-:W-:-:S02]  /*0430*/  IADD3 R21, PT, PT, R21, 0x8, RZ ;  /* 0x0000000815157810 */ /* 0x000fc40007ffe0ff */
[----:B------:R-:W-:Y:S02]  /*0440*/  FADD R11, R12, R11 ;  /* 0x0000000b0c0b7221 */ /* 0x000fe40000000000 */
[----:B------:R-:W-:Y:S02]  /*0450*/  ISETP.NE.AND P1, PT, R21, RZ, PT ;  /* 0x000000ff1500720c */ /* 0x000fe40003f25270 */
[----:B------:R-:W-:Y:S01]  /*0460*/  FADD R10, R11, R10 ;  /* 0x0000000a0b0a7221 */ /* 0x000fe20000000000 */
[----:B------:R-:W-:Y:S02]  /*0470*/  LEA R22, R3, R22, 0x3 ;  /* 0x0000001603167211 */ /* 0x000fe400078e18ff */
[----:B------:R-:W-:Y:S01]  /*0480*/  IADD3 R2, PT, PT, R2, 0x8, RZ ;  /* 0x0000000802027810 */ /* 0x000fe20007ffe0ff */
[----:B--2---:R-:W-:-:S04]  /*0490*/  FMUL R27, R27, R8 ;  /* 0x000000081b1b7220 */ /* 0x004fc80000400000 */
[----:B------:R-:W-:Y:S01]  /*04a0*/  FADD R10, R10, R27 ;  /* 0x0000001b0a0a7221 */ /* 0x000fe20000000000 */
[----:B------:R-:W-:-:S04]  /*04b0*/  FMUL R9, R9, R26 ;  /* 0x0000001a09097220 */ /* 0x000fc80000400000 */
[----:B------:R-:W-:Y:S01]  /*04c0*/  FADD R9, R10, R9 ;  /* 0x000000090a097221 */ /* 0x000fe20000000000 */
[----:B---3--:R-:W-:-:S04]  /*04d0*/  FMUL R20, R23, R20 ;  /* 0x0000001417147220 */ /* 0x008fc80000400000 */
[----:B------:R-:W-:Y:S01]  /*04e0*/  FADD R20, R9, R20 ;  /* 0x0000001409147221 */ /* 0x000fe20000000000 */
[----:B------:R-:W-:-:S04]  /*04f0*/  FMUL R7, R24, R7 ;  /* 0x0000000718077220 */ /* 0x000fc80000400000 */
[----:B------:R-:W-:Y:S01]  /*0500*/  FADD R20, R20, R7 ;  /* 0x0000000714147221 */ /* 0x000fe20000000000 */
[----:B------:R-:W-:Y:S06]  /*0510*/  @P1 BRA `(.L_x_2) ;  /* 0xfffffffc003c1947 */ /* 0x000fec000383ffff */
.L_x_1:
[----:B------:R-:W-:Y:S05]  /*0520*/  @!P0 BRA `(.L_x_0) ;  /* 0x0000000000f08947 */ /* 0x000fea0003800000 */
[----:B------:R-:W-:Y:S02]  /*0530*/  ISETP.GE.U32.AND P0, PT, R25, 0x4, PT ;  /* 0x000000041900780c */ /* 0x000fe40003f06070 */
[----:B------:R-:W-:-:S04]  /*0540*/  LOP3.LUT R16, R15, 0x3, RZ, 0xc0, !PT ;  /* 0x000000030f107812 */ /* 0x000fc800078ec0ff */
[----:B------:R-:W-:-:S07]  /*0550*/  ISETP.NE.AND P1, PT, R16, RZ, PT ;  /* 0x000000ff1000720c */ /* 0x000fce0003f25270 */
[----:B------:R-:W-:Y:S06]  /*0560*/  @!P0 BRA `(.L_x_3) ;  /* 0x0000000000688947 */ /* 0x000fec0003800000 */
[----:B------:R-:W0:Y:S01]  /*0570*/  LDC.64 R10, c[0x0][0x388] ;  /* 0x0000e200ff0a7b82 */ /* 0x000e220000000a00 */
[----:B------:R-:W-:Y:S01]  /*0580*/  IMAD R9, R19, R3, R14 ;  /* 0x0000000313097224 */ /* 0x000fe200078e020e */
[----:B------:R-:W-:-:S06]  /*0590*/  IADD3 R7, PT, PT, R18, R19, RZ ;  /* 0x0000001312077210 */ /* 0x000fcc0007ffe0ff */
[----:B------:R-:W1:Y:S01]  /*05a0*/  LDC.64 R4, c[0x0][0x380] ;  /* 0x0000e000ff047b82 */ /* 0x000e620000000a00 */
[----:B0-----:R-:W-:-:S04]  /*05b0*/  IMAD.WIDE R10, R9, 0x4, R10 ;  /* 0x00000004090a7825 */ /* 0x001fc800078e020a */
[----:B------:R-:W-:Y:S02]  /*05c0*/  IMAD.WIDE R12, R3, 0x4, R10 ;  /* 0x00000004030c7825 */ /* 0x000fe400078e020a */
[----:B------:R-:W2:Y:S02]  /*05d0*/  LDG.E R11, desc[UR6][R10.64] ;  /* 0x000000060a0b7981 */ /* 0x000ea4000c1e1900 */
[----:B-1----:R-:W-:Y:S02]  /*05e0*/  IMAD.WIDE R4, R7, 0x4, R4 ;  /* 0x0000000407047825 */ /* 0x002fe400078e0204 */
[----:B------:R-:W3:Y:S02]  /*05f0*/  LDG.E R22, desc[UR6][R12.64] ;  /* 0x000000060c167981 */ /* 0x000ee4000c1e1900 */
[C---:B------:R-:W-:Y:S02]  /*0600*/  IMAD.WIDE R6, R3.reuse, 0x4, R12 ;  /* 0x0000000403067825 */ /* 0x040fe400078e020c */
[----:B------:R-:W2:Y:S04]  /*0610*/  LDG.E R2, desc[UR6][R4.64] ;  /* 0x0000000604027981 */ /* 0x000ea8000c1e1900 */
[----:B------:R-:W3:Y:S01]  /*0620*/  LDG.E R21, desc[UR6][R4.64+0x4] ;  /* 0x0000040604157981 */ /* 0x000ee2000c1e1900 */
[----:B------:R-:W-:-:S03]  /*0630*/  IMAD.WIDE R8, R3, 0x4, R6 ;  /* 0x0000000403087825 */ /* 0x000fc600078e0206 */
[----:B------:R-:W4:Y:S04]  /*0640*/  LDG.E R23, desc[UR6][R4.64+0x8] ;  /* 0x0000080604177981 */ /* 0x000f28000c1e1900 */
[----:B------:R-:W4:Y:S04]  /*0650*/  LDG.E R24, desc[UR6][R6.64] ;  /* 0x0000000606187981 */ /* 0x000f28000c1e1900 */
[----:B------:R-:W5:Y:S04]  /*0660*/  LDG.E R25, desc[UR6][R4.64+0xc] ;  /* 0x00000c0604197981 */ /* 0x000f68000c1e1900 */
[----:B------:R-:W5:Y:S01]  /*0670*/  LDG.E R8, desc[UR6][R8.64] ;  /* 0x0000000608087981 */ /* 0x000f62000c1e1900 */
[----:B------:R-:W-:Y:S01]  /*0680*/  IADD3 R19, PT, PT, R19, 0x4, RZ ;  /* 0x0000000413137810 */ /* 0x000fe20007ffe0ff */
[----:B--2---:R-:W-:-:S04]  /*0690*/  FMUL R17, R2, R11 ;  /* 0x0000000b02117220 */ /* 0x004fc80000400000 */
[----:B------:R-:W-:Y:S01]  /*06a0*/  FADD R17, R20, R17 ;  /* 0x0000001114117221 */ /* 0x000fe20000000000 */
[----:B---3--:R-:W-:-:S04]  /*06b0*/  FMUL R22, R21, R22 ;  /* 0x0000001615167220 */ /* 0x008fc80000400000 */
[----:B------:R-:W-:Y:S01]  /*06c0*/  FADD R17, R17, R22 ;  /* 0x0000001611117221 */ /* 0x000fe20000000000 */
[----:B----4-:R-:W-:-:S04]  /*06d0*/  FMUL R24, R23, R24 ;  /* 0x0000001817187220 */ /* 0x010fc80000400000 */
[----:B------:R-:W-:Y:S01]  /*06e0*/  FADD R17, R17, R24 ;  /* 0x0000001811117221 */ /* 0x000fe20000000000 */
[----:B-----5:R-:W-:-:S04]  /*06f0*/  FMUL R20, R25, R8 ;  /* 0x0000000819147220 */ /* 0x020fc80000400000 */
[----:B------:R-:W-:-:S07]  /*0700*/  FADD R20, R17, R20 ;  /* 0x0000001411147221 */ /* 0x000fce0000000000 */
.L_x_3:
[----:B------:R-:W-:Y:S05]  /*0710*/  @!P1 BRA `(.L_x_0) ;  /* 0x0000000000749947 */ /* 0x000fea0003800000 */
[----:B------:R-:W0:Y:S01]  /*0720*/  LDC.64 R10, c[0x0][0x388] ;  /* 0x0000e200ff0a7b82 */ /* 0x000e220000000a00 */
[----:B------:R-:W-:Y:S02]  /*0730*/  ISETP.NE.AND P0, PT, R16, 0x1, PT ;  /* 0x000000011000780c */ /* 0x000fe40003f05270 */
[----:B------:R-:W-:-:S04]  /*0740*/  LOP3.LUT R15, R15, 0x1, RZ, 0xc0, !PT ;  /* 0x000000010f0f7812 */ /* 0x000fc800078ec0ff */
[----:B------:R-:W-:Y:S01]  /*0750*/  ISETP.NE.U32.AND P1, PT, R15, 0x1, PT ;  /* 0x000000010f00780c */ /* 0x000fe20003f25070 */
[----:B------:R-:W1:Y:S06]  /*0760*/  LDC.64 R8, c[0x0][0x380] ;  /* 0x0000e000ff087b82 */ /* 0x000e6c0000000a00 */
[C---:B------:R-:W-:Y:S01]  /*0770*/  @P0 IMAD R13, R19.reuse, R3, R14 ;  /* 0x00000003130d0224 */ /* 0x040fe200078e020e */
[----:B------:R-:W-:Y:S01]  /*0780*/  @P0 IADD3 R15, PT, PT, R18, R19, RZ ;  /* 0x00000013120f0210 */ /* 0x000fe20007ffe0ff */
[----:B------:R-:W2:Y:S01]  /*0790*/  LDC.64 R6, c[0x0][0x380] ;  /* 0x0000e000ff067b82 */ /* 0x000ea20000000a00 */
[----:B------:R-:W-:-:S07]  /*07a0*/  @P0 IADD3 R19, PT, PT, R19, 0x2, RZ ;  /* 0x0000000213130810 */ /* 0x000fce0007ffe0ff */
[----:B------:R-:W3:Y:S01]  /*07b0*/  LDC.64 R4, c[0x0][0x388] ;  /* 0x0000e200ff047b82 */ /* 0x000ee20000000a00 */
[----:B0-----:R-:W-:-:S05]  /*07c0*/  @P0 IMAD.WIDE R12, R13, 0x4, R10 ;  /* 0x000000040d0c0825 */ /* 0x001fca00078e020a */
[----:B------:R-:W4:Y:S01]  /*07d0*/  @P0 LDG.E R17, desc[UR6][R12.64] ;  /* 0x000000060c110981 */ /* 0x000f22000c1e1900 */
[----:B-1----:R-:W-:Y:S01]  /*07e0*/  @P0 IMAD.WIDE R8, R15, 0x4, R8 ;  /* 0x000000040f080825 */ /* 0x002fe200078e0208 */
[----:B------:R-:W-:-:S03]  /*07f0*/  @!P1 IADD3 R15, PT, PT, R18, R19, RZ ;  /* 0x00000013120f9210 */ /* 0x000fc60007ffe0ff */
[----:B------:R-:W-:Y:S01]  /*0800*/  @P0 IMAD.WIDE R10, R3, 0x4, R12 ;  /* 0x00000004030a0825 */ /* 0x000fe200078e020c */
[----:B------:R-:W4:Y:S03]  /*0810*/  @P0 LDG.E R2, desc[UR6][R8.64] ;  /* 0x0000000608020981 */ /* 0x000f26000c1e1900 */
[----:B------:R-:W-:Y:S01]  /*0820*/  @!P1 IMAD R19, R19, R3, R14 ;  /* 0x0000000313139224 */ /* 0x000fe200078e020e */
[----:B------:R-:W5:Y:S01]  /*0830*/  @P0 LDG.E R16, desc[UR6][R8.64+0x4] ;  /* 0x0000040608100981 */ /* 0x000f62000c1e1900 */
[----:B--2---:R-:W-:-:S03]  /*0840*/  @!P1 IMAD.WIDE R6, R15, 0x4, R6 ;  /* 0x000000040f069825 */ /* 0x004fc600078e0206 */
[----:B------:R-:W5:Y:S01]  /*0850*/  @P0 LDG.E R11, desc[UR6][R10.64] ;  /* 0x000000060a0b0981 */ /* 0x000f62000c1e1900 */
[----:B---3--:R-:W-:-:S03]  /*0860*/  @!P1 IMAD.WIDE R4, R19, 0x4, R4 ;  /* 0x0000000413049825 */ /* 0x008fc600078e0204 */
[----:B------:R-:W2:Y:S04]  /*0870*/  @!P1 LDG.E R6, desc[UR6][R6.64] ;  /* 0x0000000606069981 */ /* 0x000ea8000c1e1900 */
[----:B------:R-:W2:Y:S01]  /*0880*/  @!P1 LDG.E R5, desc[UR6][R4.64] ;  /* 0x0000000604059981 */ /* 0x000ea2000c1e1900 */
[----:B----4-:R-:W-:-:S04]  /*0890*/  @P0 FMUL R17, R2, R17 ;  /* 0x0000001102110220 */ /* 0x010fc80000400000 */
[----:B------:R-:W-:Y:S01]  /*08a0*/  @P0 FADD R17, R20, R17 ;  /* 0x0000001114110221 */ /* 0x000fe20000000000 */
[----:B-----5:R-:W-:-:S04]  /*08b0*/  @P0 FMUL R16, R16, R11 ;  /* 0x0000000b10100220 */ /* 0x020fc80000400000 */
[----:B------:R-:W-:Y:S01]  /*08c0*/  @P0 FADD R20, R17, R16 ;  /* 0x0000001011140221 */ /* 0x000fe20000000000 */
[----:B--2---:R-:W-:-:S04]  /*08d0*/  @!P1 FMUL R13, R6, R5 ;  /* 0x00000005060d9220 */ /* 0x004fc80000400000 */
[----:B------:R-:W-:-:S07]  /*08e0*/  @!P1 FADD R20, R20, R13 ;  /* 0x0000000d14149221 */ /* 0x000fce0000000000 */
.L_x_0:
[----:B------:R-:W0:Y:S01]  /*08f0*/  LDC.64 R4, c[0x0][0x390] ;  /* 0x0000e400ff047b82 */ /* 0x000e220000000a00 */
[----:B------:R-:W-:-:S04]  /*0900*/  IMAD R3, R0, R3, R14 ;  /* 0x0000000300037224 */ /* 0x000fc800078e020e */
[----:B0-----:R-:W-:-:S05]  /*0910*/  IMAD.WIDE R2, R3, 0x4, R4 ;  /* 0x0000000403027825 */ /* 0x001fca00078e0204 */
[----:B------:R-:W-:Y:S01]  /*0920*/  STG.E desc[UR6][R2.64], R20 ;  /* 0x0000001402007986 */ /* 0x000fe2000c101906 */
[----:B------:R-:W-:Y:S05]  /*0930*/  EXIT ;  /* 0x000000000000794d */ /* 0x000fea0003800000 */
.L_x_4:
[----:B------:R-:W-:-:S00]  /*0940*/  BRA `(.L_x_4) ;  /* 0xfffffffc00fc7947 */ /* 0x000fc0000383ffff */
[----:B------:R-:W-:-:S00]  /*0950*/  NOP ;  /* 0x0000000000007918 */ /* 0x000fc00000000000 */
        /* <DEDUP_REMOVED lines=10> */
.L_x_5:


//--------------------- .nv.shared.reserved.0     --------------------------
	.section	.nv.shared.reserved.0,"aw",@nobits
	.weak		__nv_reservedSMEM_offset_0_alias
	.size		__nv_reservedSMEM_offset_0_alias, 0, 64
	.other		__nv_reservedSMEM_offset_0_alias,@"STO_CUDA_RESERVED_SHARED STV_DEFAULT"
__nv_reservedSMEM_offset_0_alias:
	.zero		0
	.zero		64


//--------------------- .nv.constant0._Z13Simple_MatMulPfS_S_iii --------------------------
	.section	.nv.constant0._Z13Simple_MatMulPfS_S_iii,"a",@progbits
	.sectionflags	@""
	.align	4
.nv.constant0._Z13Simple_MatMulPfS_S_iii:
	.zero		932


//--------------------- SYMBOLS --------------------------

	.type		.nv.reservedSmem.offset0,@object
	.size		.nv.reservedSmem.offset0,0x4
